	.headerflags	@"EF_CUDA_TEXMODE_UNIFIED EF_CUDA_64BIT_ADDRESS EF_CUDA_ACCELERATORS EF_CUDA_SM90 EF_CUDA_VIRTUAL_SM(EF_CUDA_SM90)"
	.elftype	@"ET_EXEC"


//--------------------- .nv.info                  --------------------------
	.section	.nv.info,"",@"SHT_CUDA_INFO"
	.align	4


	//----- nvinfo : EIATTR_REGCOUNT
	.align		4
        /*0000*/ 	.byte	0x04, 0x2f
        /*0002*/ 	.short	(.L_3 - .L_2)
	.align		4
.L_2:
        /*0004*/ 	.word	index@(triton_poi_fused__native_batch_norm_legit_no_training_convolution_relu_0)
        /*0008*/ 	.word	0x00000014


	//----- nvinfo : EIATTR_MIN_STACK_SIZE
	.align		4
.L_3:
        /*000c*/ 	.byte	0x04, 0x12
        /*000e*/ 	.short	(.L_5 - .L_4)
	.align		4
.L_4:
        /*0010*/ 	.word	index@(triton_poi_fused__native_batch_norm_legit_no_training_convolution_relu_0)
        /*0014*/ 	.word	0x00000000


	//----- nvinfo : EIATTR_FRAME_SIZE
	.align		4
.L_5:
        /*0018*/ 	.byte	0x04, 0x11
        /*001a*/ 	.short	(.L_7 - .L_6)
	.align		4
.L_6:
        /*001c*/ 	.word	index@(triton_poi_fused__native_batch_norm_legit_no_training_convolution_relu_0)
        /*0020*/ 	.word	0x00000000


	//----- nvinfo : EIATTR_MIN_STACK_SIZE
	.align		4
.L_7:
        /*0024*/ 	.byte	0x04, 0x12
        /*0026*/ 	.short	(.L_9 - .L_8)
	.align		4
.L_8:
        /*0028*/ 	.word	index@(triton_poi_fused__native_batch_norm_legit_no_training_convolution_relu_0)
        /*002c*/ 	.word	0x00000000
.L_9:


//--------------------- .nv.info.triton_poi_fused__native_batch_norm_legit_no_training_convolution_relu_0 --------------------------
	.section	.nv.info.triton_poi_fused__native_batch_norm_legit_no_training_convolution_relu_0,"",@"SHT_CUDA_INFO"
	.sectionflags	@""
	.align	4


	//----- nvinfo : EIATTR_CUDA_API_VERSION
	.align		4
        /*0000*/ 	.byte	0x04, 0x37
        /*0002*/ 	.short	(.L_11 - .L_10)
.L_10:
        /*0004*/ 	.word	0x0000007c


	//----- nvinfo : EIATTR_KPARAM_INFO
	.align		4
.L_11:
        /*0008*/ 	.byte	0x04, 0x17
        /*000a*/ 	.short	(.L_13 - .L_12)
.L_12:
        /*000c*/ 	.word	0x00000000
        /*0010*/ 	.short	0x0007
        /*0012*/ 	.short	0x0038
        /*0014*/ 	.byte	0x00, 0xf0, 0x11, 0x00


	//----- nvinfo : EIATTR_KPARAM_INFO
	.align		4
.L_13:
        /*0018*/ 	.byte	0x04, 0x17
        /*001a*/ 	.short	(.L_15 - .L_14)
.L_14:
        /*001c*/ 	.word	0x00000000
        /*0020*/ 	.short	0x0006
        /*0022*/ 	.short	0x0030
        /*0024*/ 	.byte	0x00, 0xf4, 0x21, 0x00


	//----- nvinfo : EIATTR_KPARAM_INFO
	.align		4
.L_15:
        /*0028*/ 	.byte	0x04, 0x17
        /*002a*/ 	.short	(.L_17 - .L_16)
.L_16:
        /*002c*/ 	.word	0x00000000
        /*0030*/ 	.short	0x0005
        /*0032*/ 	.short	0x0028
        /*0034*/ 	.byte	0x00, 0xf4, 0x21, 0x00


	//----- nvinfo : EIATTR_KPARAM_INFO
	.align		4
.L_17:
        /*0038*/ 	.byte	0x04, 0x17
        /*003a*/ 	.short	(.L_19 - .L_18)
.L_18:
        /*003c*/ 	.word	0x00000000
        /*0040*/ 	.short	0x0004
        /*0042*/ 	.short	0x0020
        /*0044*/ 	.byte	0x00, 0xf4, 0x21, 0x00


	//----- nvinfo : EIATTR_KPARAM_INFO
	.align		4
.L_19:
        /*0048*/ 	.byte	0x04, 0x17
        /*004a*/ 	.short	(.L_21 - .L_20)
.L_20:
        /*004c*/ 	.word	0x00000000
        /*0050*/ 	.short	0x0003
        /*0052*/ 	.short	0x0018
        /*0054*/ 	.byte	0x00, 0xf4, 0x21, 0x00


	//----- nvinfo : EIATTR_KPARAM_INFO
	.align		4
.L_21:
        /*0058*/ 	.byte	0x04, 0x17
        /*005a*/ 	.short	(.L_23 - .L_22)
.L_22:
        /*005c*/ 	.word	0x00000000
        /*0060*/ 	.short	0x0002
        /*0062*/ 	.short	0x0010
        /*0064*/ 	.byte	0x00, 0xf4, 0x21, 0x00


	//----- nvinfo : EIATTR_KPARAM_INFO
	.align		4
.L_23:
        /*0068*/ 	.byte	0x04, 0x17
        /*006a*/ 	.short	(.L_25 - .L_24)
.L_24:
        /*006c*/ 	.word	0x00000000
        /*0070*/ 	.short	0x0001
        /*0072*/ 	.short	0x0008
        /*0074*/ 	.byte	0x00, 0xf4, 0x21, 0x00


	//----- nvinfo : EIATTR_KPARAM_INFO
	.align		4
.L_25:
        /*0078*/ 	.byte	0x04, 0x17
        /*007a*/ 	.short	(.L_27 - .L_26)
.L_26:
        /*007c*/ 	.word	0x00000000
        /*0080*/ 	.short	0x0000
        /*0082*/ 	.short	0x0000
        /*0084*/ 	.byte	0x00, 0xf4, 0x21, 0x00


	//----- nvinfo : EIATTR_SPARSE_MMA_MASK
	.align		4
.L_27:
        /*0088*/ 	.byte	0x03, 0x50
        /*008a*/ 	.short	0x0000


	//----- nvinfo : EIATTR_MAXREG_COUNT
	.align		4
        /*008c*/ 	.byte	0x03, 0x1b
        /*008e*/ 	.short	0x00ff


	//----- nvinfo : EIATTR_EXIT_INSTR_OFFSETS
	.align		4
        /*0090*/ 	.byte	0x04, 0x1c
        /*0092*/ 	.short	(.L_29 - .L_28)


	//   ....[0]....
.L_28:
        /*0094*/ 	.word	0x00000300


	//   ....[1]....
        /*0098*/ 	.word	0x00000320


	//----- nvinfo : EIATTR_REQNTID
	.align		4
.L_29:
        /*009c*/ 	.byte	0x04, 0x10
        /*009e*/ 	.short	(.L_31 - .L_30)
.L_30:
        /*00a0*/ 	.word	0x00000020
        /*00a4*/ 	.word	0x00000001
        /*00a8*/ 	.word	0x00000001


	//----- nvinfo : EIATTR_CBANK_PARAM_SIZE
	.align		4
.L_31:
        /*00ac*/ 	.byte	0x03, 0x19
        /*00ae*/ 	.short	0x003c


	//----- nvinfo : EIATTR_PARAM_CBANK
	.align		4
        /*00b0*/ 	.byte	0x04, 0x0a
        /*00b2*/ 	.short	(.L_33 - .L_32)
	.align		4
.L_32:
        /*00b4*/ 	.word	index@(.nv.constant0.triton_poi_fused__native_batch_norm_legit_no_training_convolution_relu_0)
        /*00b8*/ 	.short	0x0210
        /*00ba*/ 	.short	0x003c


	//----- nvinfo : EIATTR_SW_WAR
	.align		4
.L_33:
        /*00bc*/ 	.byte	0x04, 0x36
        /*00be*/ 	.short	(.L_35 - .L_34)
.L_34:
        /*00c0*/ 	.word	0x00000008
.L_35:


//--------------------- .nv.callgraph             --------------------------
	.section	.nv.callgraph,"",@"SHT_CUDA_CALLGRAPH"
	.align	4
	.sectionentsize	8
	.align		4
        /*0000*/ 	.word	0x00000000
	.align		4
        /*0004*/ 	.word	0xffffffff
	.align		4
        /*0008*/ 	.word	0x00000000
	.align		4
        /*000c*/ 	.word	0xfffffffe
	.align		4
        /*0010*/ 	.word	0x00000000
	.align		4
        /*0014*/ 	.word	0xfffffffd
	.align		4
        /*0018*/ 	.word	0x00000000
	.align		4
        /*001c*/ 	.word	0xfffffffc


//--------------------- .nv.constant4             --------------------------
	.section	.nv.constant4,"a",@progbits
	.align	8
	.align		8
.nv.constant4:
        /*0000*/ 	.dword	_$_str
	.align		8
        /*0008*/ 	.dword	_$_str_$_2


//--------------------- .text.triton_poi_fused__native_batch_norm_legit_no_training_convolution_relu_0 --------------------------
	.section	.text.triton_poi_fused__native_batch_norm_legit_no_training_convolution_relu_0,"ax",@progbits
	.align	128
        .global         triton_poi_fused__native_batch_norm_legit_no_training_convolution_relu_0
        .type           triton_poi_fused__native_batch_norm_legit_no_training_convolution_relu_0,@function
        .size           triton_poi_fused__native_batch_norm_legit_no_training_convolution_relu_0,(.L_x_1 - triton_poi_fused__native_batch_norm_legit_no_training_convolution_relu_0)
        .other          triton_poi_fused__native_batch_norm_legit_no_training_convolution_relu_0,@"STO_CUDA_ENTRY STV_DEFAULT"
triton_poi_fused__native_batch_norm_legit_no_training_convolution_relu_0:
.text.triton_poi_fused__native_batch_norm_legit_no_training_convolution_relu_0:
[----:B------:R-:W0:Y:S08]  /*0000*/  LDC R1, c[0x0][0x28] ;  /* 0x00000a00ff017b82 */ /* 0x000e300000000800 */
[----:B------:R-:W1:Y:S01]  /*0010*/  LDC.64 R2, c[0x0][0x228] ;  /* 0x00008a00ff027b82 */ /* 0x000e620000000a00 */
[----:B------:R-:W2:Y:S01]  /*0020*/  S2R R0, SR_TID.X ;  /* 0x0000000000007919 */ /* 0x000ea20000002100 */
[----:B------:R-:W-:Y:S01]  /*0030*/  ULDC.64 UR4, c[0x0][0x208] ;  /* 0x0000820000047ab9 */ /* 0x000fe20000000a00 */
[----:B------:R-:W3:Y:S05]  /*0040*/  S2R R15, SR_CTAID.X ;  /* 0x00000000000f7919 */ /* 0x000eea0000002500 */
[----:B------:R-:W4:Y:S01]  /*0050*/  LDC.64 R12, c[0x0][0x210] ;  /* 0x00008400ff0c7b82 */ /* 0x000f220000000a00 */
[----:B-1----:R4:W5:Y:S07]  /*0060*/  LDG.E R14, desc[UR4][R2.64] ;  /* 0x00000004020e7981 */ /* 0x00296e000c1e1900 */
[----:B------:R-:W1:Y:S01]  /*0070*/  LDC.64 R4, c[0x0][0x218] ;  /* 0x00008600ff047b82 */ /* 0x000e620000000a00 */
[----:B------:R-:W-:-:S02]  /*0080*/  CS2R R16, SRZ ;  /* 0x0000000000107805 */ /* 0x000fc4000001ff00 */
[----:B--2---:R-:W-:-:S05]  /*0090*/  SHF.L.U32 R0, R0, 0x1, RZ ;  /* 0x0000000100007819 */ /* 0x004fca00000006ff */
[----:B------:R-:W2:Y:S01]  /*00a0*/  LDC.64 R6, c[0x0][0x220] ;  /* 0x00008800ff067b82 */ /* 0x000ea20000000a00 */
[----:B------:R-:W-:-:S04]  /*00b0*/  LOP3.LUT R0, R0, 0x3e, RZ, 0xc0, !PT ;  /* 0x0000003e00007812 */ /* 0x000fc800078ec0ff */
[----:B---3--:R-:W-:-:S03]  /*00c0*/  LEA R15, R15, R0, 0x6 ;  /* 0x000000000f0f7211 */ /* 0x008fc600078e30ff */
[----:B------:R-:W3:Y:S01]  /*00d0*/  LDC.64 R8, c[0x0][0x230] ;  /* 0x00008c00ff087b82 */ /* 0x000ee20000000a00 */
[C---:B------:R-:W-:Y:S01]  /*00e0*/  ISETP.GE.AND P0, PT, R15.reuse, 0x40, PT ;  /* 0x000000400f00780c */ /* 0x040fe20003f06270 */
[----:B----4-:R-:W-:Y:S01]  /*00f0*/  IMAD.WIDE R2, R15, 0x4, R12 ;  /* 0x000000040f027825 */ /* 0x010fe200078e020c */
[----:B-1----:R1:W4:Y:S05]  /*0100*/  LDG.E R0, desc[UR4][R4.64] ;  /* 0x0000000404007981 */ /* 0x00232a000c1e1900 */
[----:B------:R-:W1:Y:S06]  /*0110*/  LDC.64 R10, c[0x0][0x238] ;  /* 0x00008e00ff0a7b82 */ /* 0x000e6c0000000a00 */
[----:B------:R-:W4:Y:S04]  /*0120*/  @!P0 LDG.E.64 R16, desc[UR4][R2.64] ;  /* 0x0000000402108981 */ /* 0x000f28000c1e1b00 */
[----:B--2---:R2:W4:Y:S04]  /*0130*/  LDG.E R6, desc[UR4][R6.64] ;  /* 0x0000000406067981 */ /* 0x004528000c1e1900 */
[----:B---3--:R-:W3:Y:S04]  /*0140*/  LDG.E R8, desc[UR4][R8.64] ;  /* 0x0000000408087981 */ /* 0x008ee8000c1e1900 */
[----:B01----:R-:W3:Y:S01]  /*0150*/  LDG.E R11, desc[UR4][R10.64] ;  /* 0x000000040a0b7981 */ /* 0x003ee2000c1e1900 */
[----:B------:R-:W-:Y:S01]  /*0160*/  HFMA2.MMA R4, -RZ, RZ, 1.625, 0 ;  /* 0x3e800000ff047435 */ /* 0x000fe200000001ff */
[----:B-----5:R-:W-:-:S04]  /*0170*/  FADD R14, R14, 9.9999997473787516356e-06 ;  /* 0x3727c5ac0e0e7421 */ /* 0x020fc80000000000 */
[----:B------:R-:W0:Y:S02]  /*0180*/  MUFU.SQRT R12, R14 ;  /* 0x0000000e000c7308 */ /* 0x000e240000002000 */
[C---:B0-----:R-:W-:Y:S02]  /*0190*/  FSETP.GT.AND P1, PT, R12.reuse, 8.50705917302346158658e+37, PT ;  /* 0x7e8000000c00780b */ /* 0x041fe40003f24000 */
[----:B------:R-:W-:-:S11]  /*01a0*/  FSETP.GEU.AND P2, PT, R12, 1.175494350822287508e-38, PT ;  /* 0x008000000c00780b */ /* 0x000fd60003f4e000 */
[----:B------:R-:W-:-:S04]  /*01b0*/  @P1 FMUL R12, R12, 0.25 ;  /* 0x3e8000000c0c1820 */ /* 0x000fc80000400000 */
[----:B------:R-:W-:-:S06]  /*01c0*/  @!P2 FMUL R12, R12, 16777216 ;  /* 0x4b8000000c0ca820 */ /* 0x000fcc0000400000 */
[----:B------:R-:W0:Y:S01]  /*01d0*/  MUFU.RCP R12, R12 ;  /* 0x0000000c000c7308 */ /* 0x000e220000001000 */
[----:B--2---:R-:W-:Y:S02]  /*01e0*/  FSEL R7, R4, 1, P1 ;  /* 0x3f80000004077808 */ /* 0x004fe40000800000 */
[----:B------:R-:W1:Y:S01]  /*01f0*/  LDC.64 R4, c[0x0][0x240] ;  /* 0x00009000ff047b82 */ /* 0x000e620000000a00 */
[C---:B----4-:R-:W-:Y:S01]  /*0200*/  FADD R16, R0.reuse, R16 ;  /* 0x0000001000107221 */ /* 0x050fe20000000000 */
[----:B------:R-:W-:Y:S01]  /*0210*/  FADD R17, R0, R17 ;  /* 0x0000001100117221 */ /* 0x000fe20000000000 */
[----:B------:R-:W-:Y:S02]  /*0220*/  @!P2 FMUL R7, R7, 16777216 ;  /* 0x4b8000000707a820 */ /* 0x000fe40000400000 */
[C---:B------:R-:W-:Y:S01]  /*0230*/  FADD R0, -R6.reuse, R16 ;  /* 0x0000001006007221 */ /* 0x040fe20000000100 */
[----:B------:R-:W-:Y:S01]  /*0240*/  FADD R6, -R6, R17 ;  /* 0x0000001106067221 */ /* 0x000fe20000000100 */
[----:B0-----:R-:W-:-:S04]  /*0250*/  FMUL R7, R12, R7 ;  /* 0x000000070c077220 */ /* 0x001fc80000400000 */
[-C--:B------:R-:W-:Y:S01]  /*0260*/  FMUL R0, R0, R7.reuse ;  /* 0x0000000700007220 */ /* 0x080fe20000400000 */
[----:B------:R-:W-:-:S03]  /*0270*/  FMUL R6, R6, R7 ;  /* 0x0000000706067220 */ /* 0x000fc60000400000 */
[C-C-:B---3--:R-:W-:Y:S01]  /*0280*/  FFMA R0, R8.reuse, R0, R11.reuse ;  /* 0x0000000008007223 */ /* 0x148fe2000000000b */
[----:B------:R-:W-:Y:S01]  /*0290*/  FFMA R6, R8, R6, R11 ;  /* 0x0000000608067223 */ /* 0x000fe2000000000b */
[----:B------:R0:W-:Y:S03]  /*02a0*/  @!P0 STG.E.64 desc[UR4][R2.64], R16 ;  /* 0x0000001002008986 */ /* 0x0001e6000c101b04 */
[----:B------:R-:W-:Y:S02]  /*02b0*/  FSETP.GEU.AND P1, PT, R0, RZ, PT ;  /* 0x000000ff0000720b */ /* 0x000fe40003f2e000 */
[----:B------:R-:W-:Y:S01]  /*02c0*/  FSETP.GEU.AND P2, PT, R6, RZ, PT ;  /* 0x000000ff0600720b */ /* 0x000fe20003f4e000 */
[----:B-1----:R-:W-:Y:S01]  /*02d0*/  IMAD.WIDE R4, R15, 0x4, R4 ;  /* 0x000000040f047825 */ /* 0x002fe200078e0204 */
[----:B------:R-:W-:Y:S02]  /*02e0*/  FSEL R8, R0, RZ, P1 ;  /* 0x000000ff00087208 */ /* 0x000fe40000800000 */
[----:B------:R-:W-:Y:S01]  /*02f0*/  FSEL R9, R6, RZ, P2 ;  /* 0x000000ff06097208 */ /* 0x000fe20001000000 */
[----:B0-----:R-:W-:Y:S08]  /*0300*/  @P0 EXIT ;  /* 0x000000000000094d */ /* 0x001ff00003800000 */
[----:B------:R-:W-:Y:S01]  /*0310*/  STG.E.64 desc[UR4][R4.64], R8 ;  /* 0x0000000804007986 */ /* 0x000fe2000c101b04 */
[----:B------:R-:W-:Y:S05]  /*0320*/  EXIT ;  /* 0x000000000000794d */ /* 0x000fea0003800000 */
.L_x_0:
[----:B------:R-:W-:-:S00]  /*0330*/  BRA `(.L_x_0) ;  /* 0xfffffffc00fc7947 */ /* 0x000fc0000383ffff */
[----:B------:R-:W-:-:S00]  /*0340*/  NOP ;  /* 0x0000000000007918 */ /* 0x000fc00000000000 */
        /* <DEDUP_REMOVED lines=11> */
.L_x_1:


//--------------------- .nv.global.init           --------------------------
	.section	.nv.global.init,"aw",@progbits
.nv.global.init:
	.type		_$_str,@object
	.size		_$_str,(_$_str_$_2 - _$_str)
_$_str:
        /*0000*/ 	.byte	0x5f, 0x5f, 0x43, 0x55, 0x44, 0x41, 0x5f, 0x46, 0x54, 0x5a, 0x00
	.type		_$_str_$_2,@object
	.size		_$_str_$_2,(.L_1 - _$_str_$_2)
_$_str_$_2:
        /*000b*/ 	.byte	0x5f, 0x5f, 0x43, 0x55, 0x44, 0x41, 0x5f, 0x50, 0x52, 0x45, 0x43, 0x5f, 0x53, 0x51, 0x52, 0x54
        /*001b*/ 	.byte	0x00
.L_1:


//--------------------- .nv.constant0.triton_poi_fused__native_batch_norm_legit_no_training_convolution_relu_0 --------------------------
	.section	.nv.constant0.triton_poi_fused__native_batch_norm_legit_no_training_convolution_relu_0,"a",@progbits
	.sectionflags	@""
	.align	4
.nv.constant0.triton_poi_fused__native_batch_norm_legit_no_training_convolution_relu_0:
	.zero		588
